//
// Generated by NVIDIA NVVM Compiler
//
// Compiler Build ID: CL-36424714
// Cuda compilation tools, release 13.0, V13.0.88
// Based on NVVM 20.0.0
//

.version 9.0
.target sm_100
.address_size 64

	// .globl	_Z13vecAdd_kernelPiS_S_i

.visible .entry _Z13vecAdd_kernelPiS_S_i(
	.param .u64 .ptr .align 1 _Z13vecAdd_kernelPiS_S_i_param_0,
	.param .u64 .ptr .align 1 _Z13vecAdd_kernelPiS_S_i_param_1,
	.param .u64 .ptr .align 1 _Z13vecAdd_kernelPiS_S_i_param_2,
	.param .u32 _Z13vecAdd_kernelPiS_S_i_param_3
)
{
	.reg .pred 	%p<2>;
	.reg .b32 	%r<9>;
	.reg .b64 	%rd<11>;

	ld.param.u64 	%rd1, [_Z13vecAdd_kernelPiS_S_i_param_0];
	ld.param.u64 	%rd2, [_Z13vecAdd_kernelPiS_S_i_param_1];
	ld.param.u64 	%rd3, [_Z13vecAdd_kernelPiS_S_i_param_2];
	ld.param.u32 	%r2, [_Z13vecAdd_kernelPiS_S_i_param_3];
	mov.u32 	%r3, %ntid.x;
	mov.u32 	%r4, %ctaid.x;
	mov.u32 	%r5, %tid.x;
	mad.lo.s32 	%r1, %r3, %r4, %r5;
	setp.ge.s32 	%p1, %r1, %r2;
	@%p1 bra 	$L__BB0_2;
	cvta.to.global.u64 	%rd4, %rd1;
	cvta.to.global.u64 	%rd5, %rd2;
	cvta.to.global.u64 	%rd6, %rd3;
	mul.wide.s32 	%rd7, %r1, 4;
	add.s64 	%rd8, %rd4, %rd7;
	ld.global.u32 	%r6, [%rd8];
	add.s64 	%rd9, %rd5, %rd7;
	ld.global.u32 	%r7, [%rd9];
	add.s32 	%r8, %r7, %r6;
	add.s64 	%rd10, %rd6, %rd7;
	st.global.u32 	[%rd10], %r8;
$L__BB0_2:
	ret;

}


// ===== COMPILED SASS (sm_100) =====

	.target	sm_100

	.elftype	@"ET_EXEC"


//--------------------- .note.nv.tkinfo           --------------------------
	.section	.note.nv.tkinfo,"",@"SHT_NOTE"
	.sectionflags	@"SHF_NOTE_NV_TKINFO"
	.tkinfo
        /*0018*/ 	.word	0x00000002
        /*0030*/ 	.string	""
        /*0030*/ 	.string	"ptxas"
        /*0030*/ 	.string	"Cuda compilation tools, release 13.0, V13.0.88"
        /*0030*/ 	.string	"Build cuda_13.0.r13.0/compiler.36424714_0"
        /*0030*/ 	.string	"-arch sm_100 -m 64 "



//--------------------- .note.nv.cuinfo           --------------------------
	.section	.note.nv.cuinfo,"",@"SHT_NOTE"
	.sectionflags	@"SHF_NOTE_NV_CUINFO"
        /*0018*/ 	.short	0x0002
        /*001a*/ 	.short	0x0064
        /*001c*/ 	.short	0x0082
	.zero		2


//--------------------- .nv.info                  --------------------------
	.section	.nv.info,"",@"SHT_CUDA_INFO"
	.align	4


	//----- nvinfo : EIATTR_REGCOUNT
	.align		4
        /*0000*/ 	.byte	0x04, 0x2f
        /*0002*/ 	.short	(.L_1 - .L_0)
	.align		4
.L_0:
        /*0004*/ 	.word	index@(_Z13vecAdd_kernelPiS_S_i)
        /*0008*/ 	.word	0x0000000c


	//----- nvinfo : EIATTR_FRAME_SIZE
	.align		4
.L_1:
        /*000c*/ 	.byte	0x04, 0x11
        /*000e*/ 	.short	(.L_3 - .L_2)
	.align		4
.L_2:
        /*0010*/ 	.word	index@(_Z13vecAdd_kernelPiS_S_i)
        /*0014*/ 	.word	0x00000000


	//----- nvinfo : EIATTR_MIN_STACK_SIZE
	.align		4
.L_3:
        /*0018*/ 	.byte	0x04, 0x12
        /*001a*/ 	.short	(.L_5 - .L_4)
	.align		4
.L_4:
        /*001c*/ 	.word	index@(_Z13vecAdd_kernelPiS_S_i)
        /*0020*/ 	.word	0x00000000
.L_5:


//--------------------- .nv.compat                --------------------------
	.section	.nv.compat,"",@"SHT_CUDA_COMPAT_INFO"
	.align	4
        /*0000*/ 	.byte	0x02, 0x09, 0x00, 0x00, 0x02, 0x02, 0x01, 0x00, 0x02, 0x05, 0x05, 0x00, 0x03, 0x07, 0x01, 0x01
        /*0010*/ 	.byte	0x02, 0x03, 0x00, 0x00, 0x02, 0x06, 0x01, 0x00, 0x04, 0x0b, 0x08, 0x00, 0x09, 0x00, 0x00, 0x00
        /*0020*/ 	.byte	0x00, 0x00, 0x00, 0x00


//--------------------- .nv.info._Z13vecAdd_kernelPiS_S_i --------------------------
	.section	.nv.info._Z13vecAdd_kernelPiS_S_i,"",@"SHT_CUDA_INFO"
	.sectionflags	@""
	.align	4


	//----- nvinfo : EIATTR_CUDA_API_VERSION
	.align		4
        /*0000*/ 	.byte	0x04, 0x37
        /*0002*/ 	.short	(.L_7 - .L_6)
.L_6:
        /*0004*/ 	.word	0x00000082


	//----- nvinfo : EIATTR_KPARAM_INFO
	.align		4
.L_7:
        /*0008*/ 	.byte	0x04, 0x17
        /*000a*/ 	.short	(.L_9 - .L_8)
.L_8:
        /*000c*/ 	.word	0x00000000
        /*0010*/ 	.short	0x0003
        /*0012*/ 	.short	0x0018
        /*0014*/ 	.byte	0x00, 0xf0, 0x11, 0x00


	//----- nvinfo : EIATTR_KPARAM_INFO
	.align		4
.L_9:
        /*0018*/ 	.byte	0x04, 0x17
        /*001a*/ 	.short	(.L_11 - .L_10)
.L_10:
        /*001c*/ 	.word	0x00000000
        /*0020*/ 	.short	0x0002
        /*0022*/ 	.short	0x0010
        /*0024*/ 	.byte	0x00, 0xf5, 0x21, 0x00


	//----- nvinfo : EIATTR_KPARAM_INFO
	.align		4
.L_11:
        /*0028*/ 	.byte	0x04, 0x17
        /*002a*/ 	.short	(.L_13 - .L_12)
.L_12:
        /*002c*/ 	.word	0x00000000
        /*0030*/ 	.short	0x0001
        /*0032*/ 	.short	0x0008
        /*0034*/ 	.byte	0x00, 0xf5, 0x21, 0x00


	//----- nvinfo : EIATTR_KPARAM_INFO
	.align		4
.L_13:
        /*0038*/ 	.byte	0x04, 0x17
        /*003a*/ 	.short	(.L_15 - .L_14)
.L_14:
        /*003c*/ 	.word	0x00000000
        /*0040*/ 	.short	0x0000
        /*0042*/ 	.short	0x0000
        /*0044*/ 	.byte	0x00, 0xf5, 0x21, 0x00


	//----- nvinfo : EIATTR_SPARSE_MMA_MASK
	.align		4
.L_15:
        /*0048*/ 	.byte	0x03, 0x50
        /*004a*/ 	.short	0x0000


	//----- nvinfo : EIATTR_MAXREG_COUNT
	.align		4
        /*004c*/ 	.byte	0x03, 0x1b
        /*004e*/ 	.short	0x00ff


	//----- nvinfo : EIATTR_MERCURY_ISA_VERSION
	.align		4
        /*0050*/ 	.byte	0x03, 0x5f
        /*0052*/ 	.short	0x0101


	//----- nvinfo : EIATTR_VRC_CTA_INIT_COUNT
	.align		4
        /*0054*/ 	.byte	0x02, 0x4a
	.zero		1
	.zero		1


	//----- nvinfo : EIATTR_EXIT_INSTR_OFFSETS
	.align		4
        /*0058*/ 	.byte	0x04, 0x1c
        /*005a*/ 	.short	(.L_17 - .L_16)


	//   ....[0]....
.L_16:
        /*005c*/ 	.word	0x00000070


	//   ....[1]....
        /*0060*/ 	.word	0x00000130


	//----- nvinfo : EIATTR_CBANK_PARAM_SIZE
	.align		4
.L_17:
        /*0064*/ 	.byte	0x03, 0x19
        /*0066*/ 	.short	0x001c


	//----- nvinfo : EIATTR_PARAM_CBANK
	.align		4
        /*0068*/ 	.byte	0x04, 0x0a
        /*006a*/ 	.short	(.L_19 - .L_18)
	.align		4
.L_18:
        /*006c*/ 	.word	index@(.nv.constant0._Z13vecAdd_kernelPiS_S_i)
        /*0070*/ 	.short	0x0380
        /*0072*/ 	.short	0x001c


	//----- nvinfo : EIATTR_SW_WAR
	.align		4
.L_19:
        /*0074*/ 	.byte	0x04, 0x36
        /*0076*/ 	.short	(.L_21 - .L_20)
.L_20:
        /*0078*/ 	.word	0x00000008
.L_21:


//--------------------- .nv.callgraph             --------------------------
	.section	.nv.callgraph,"",@"SHT_CUDA_CALLGRAPH"
	.align	4
	.sectionentsize	8
	.align		4
        /*0000*/ 	.word	0x00000000
	.align		4
        /*0004*/ 	.word	0xffffffff
	.align		4
        /*0008*/ 	.word	0x00000000
	.align		4
        /*000c*/ 	.word	0xfffffffe
	.align		4
        /*0010*/ 	.word	0x00000000
	.align		4
        /*0014*/ 	.word	0xfffffffd
	.align		4
        /*0018*/ 	.word	0x00000000
	.align		4
        /*001c*/ 	.word	0xfffffffc


//--------------------- .text._Z13vecAdd_kernelPiS_S_i --------------------------
	.section	.text._Z13vecAdd_kernelPiS_S_i,"ax",@progbits
	.align	128
        .global         _Z13vecAdd_kernelPiS_S_i
        .type           _Z13vecAdd_kernelPiS_S_i,@function
        .size           _Z13vecAdd_kernelPiS_S_i,(.L_x_1 - _Z13vecAdd_kernelPiS_S_i)
        .other          _Z13vecAdd_kernelPiS_S_i,@"STO_CUDA_ENTRY STV_DEFAULT"
_Z13vecAdd_kernelPiS_S_i:
.text._Z13vecAdd_kernelPiS_S_i:
[----:B------:R-:W-:Y:S01]  /*0000*/  LDC R1, c[0x0][0x37c] ;  /* 0x0000df00ff017b82 */ /* 0x000fe20000000800 */
[----:B------:R-:W0:Y:S01]  /*0010*/  S2R R9, SR_CTAID.X ;  /* 0x0000000000097919 */ /* 0x000e220000002500 */
[----:B------:R-:W0:Y:S01]  /*0020*/  LDCU UR4, c[0x0][0x360] ;  /* 0x00006c00ff0477ac */ /* 0x000e220008000800 */
[----:B------:R-:W0:Y:S01]  /*0030*/  S2R R0, SR_TID.X ;  /* 0x0000000000007919 */ /* 0x000e220000002100 */
[----:B------:R-:W1:Y:S01]  /*0040*/  LDCU UR5, c[0x0][0x398] ;  /* 0x00007300ff0577ac */ /* 0x000e620008000800 */
[----:B0-----:R-:W-:-:S05]  /*0050*/  IMAD R9, R9, UR4, R0 ;  /* 0x0000000409097c24 */ /* 0x001fca000f8e0200 */
[----:B-1----:R-:W-:-:S13]  /*0060*/  ISETP.GE.AND P0, PT, R9, UR5, PT ;  /* 0x0000000509007c0c */ /* 0x002fda000bf06270 */
[----:B------:R-:W-:Y:S05]  /*0070*/  @P0 EXIT ;  /* 0x000000000000094d */ /* 0x000fea0003800000 */
[----:B------:R-:W0:Y:S01]  /*0080*/  LDC.64 R2, c[0x0][0x380] ;  /* 0x0000e000ff027b82 */ /* 0x000e220000000a00 */
[----:B------:R-:W1:Y:S07]  /*0090*/  LDCU.64 UR4, c[0x0][0x358] ;  /* 0x00006b00ff0477ac */ /* 0x000e6e0008000a00 */
[----:B------:R-:W2:Y:S08]  /*00a0*/  LDC.64 R4, c[0x0][0x388] ;  /* 0x0000e200ff047b82 */ /* 0x000eb00000000a00 */
[----:B------:R-:W3:Y:S01]  /*00b0*/  LDC.64 R6, c[0x0][0x390] ;  /* 0x0000e400ff067b82 */ /* 0x000ee20000000a00 */
[----:B0-----:R-:W-:-:S06]  /*00c0*/  IMAD.WIDE R2, R9, 0x4, R2 ;  /* 0x0000000409027825 */ /* 0x001fcc00078e0202 */
[----:B-1----:R-:W4:Y:S01]  /*00d0*/  LDG.E R2, desc[UR4][R2.64] ;  /* 0x0000000402027981 */ /* 0x002f22000c1e1900 */
[----:B--2---:R-:W-:-:S06]  /*00e0*/  IMAD.WIDE R4, R9, 0x4, R4 ;  /* 0x0000000409047825 */ /* 0x004fcc00078e0204 */
[----:B------:R-:W4:Y:S01]  /*00f0*/  LDG.E R5, desc[UR4][R4.64] ;  /* 0x0000000404057981 */ /* 0x000f22000c1e1900 */
[----:B---3--:R-:W-:Y:S01]  /*0100*/  IMAD.WIDE R6, R9, 0x4, R6 ;  /* 0x0000000409067825 */ /* 0x008fe200078e0206 */
[----:B----4-:R-:W-:-:S05]  /*0110*/  IADD3 R9, PT, PT, R2, R5, RZ ;  /* 0x0000000502097210 */ /* 0x010fca0007ffe0ff */
[----:B------:R-:W-:Y:S01]  /*0120*/  STG.E desc[UR4][R6.64], R9 ;  /* 0x0000000906007986 */ /* 0x000fe2000c101904 */
[----:B------:R-:W-:Y:S05]  /*0130*/  EXIT ;  /* 0x000000000000794d */ /* 0x000fea0003800000 */
.L_x_0:
[----:B------:R-:W-:-:S00]  /*0140*/  BRA `(.L_x_0) ;  /* 0xfffffffc00fc7947 */ /* 0x000fc0000383ffff */
[----:B------:R-:W-:-:S00]  /*0150*/  NOP ;  /* 0x0000000000007918 */ /* 0x000fc00000000000 */
        /* <DEDUP_REMOVED lines=10> */
.L_x_1:


//--------------------- .nv.shared.reserved.0     --------------------------
	.section	.nv.shared.reserved.0,"aw",@nobits
	.weak		__nv_reservedSMEM_offset_0_alias
	.size		__nv_reservedSMEM_offset_0_alias, 0, 64
	.other		__nv_reservedSMEM_offset_0_alias,@"STO_CUDA_RESERVED_SHARED STV_DEFAULT"
__nv_reservedSMEM_offset_0_alias:
	.zero		0
	.zero		64


//--------------------- .nv.constant0._Z13vecAdd_kernelPiS_S_i --------------------------
	.section	.nv.constant0._Z13vecAdd_kernelPiS_S_i,"a",@progbits
	.sectionflags	@""
	.align	4
.nv.constant0._Z13vecAdd_kernelPiS_S_i:
	.zero		924


//--------------------- SYMBOLS --------------------------

	.type		.nv.reservedSmem.offset0,@object
	.size		.nv.reservedSmem.offset0,0x4
